//
// Generated by NVIDIA NVVM Compiler
//
// Compiler Build ID: CL-36424714
// Cuda compilation tools, release 13.0, V13.0.88
// Based on NVVM 20.0.0
//

.version 9.0
.target sm_100
.address_size 64

	// .globl	_Z23matrixMultiplicationGPUiiiPiS_S_

.visible .entry _Z23matrixMultiplicationGPUiiiPiS_S_(
	.param .u32 _Z23matrixMultiplicationGPUiiiPiS_S__param_0,
	.param .u32 _Z23matrixMultiplicationGPUiiiPiS_S__param_1,
	.param .u32 _Z23matrixMultiplicationGPUiiiPiS_S__param_2,
	.param .u64 .ptr .align 1 _Z23matrixMultiplicationGPUiiiPiS_S__param_3,
	.param .u64 .ptr .align 1 _Z23matrixMultiplicationGPUiiiPiS_S__param_4,
	.param .u64 .ptr .align 1 _Z23matrixMultiplicationGPUiiiPiS_S__param_5
)
{
	.reg .pred 	%p<13>;
	.reg .b32 	%r<112>;
	.reg .b64 	%rd<40>;

	ld.param.u32 	%r34, [_Z23matrixMultiplicationGPUiiiPiS_S__param_0];
	ld.param.u32 	%r32, [_Z23matrixMultiplicationGPUiiiPiS_S__param_1];
	ld.param.u32 	%r35, [_Z23matrixMultiplicationGPUiiiPiS_S__param_2];
	ld.param.u64 	%rd5, [_Z23matrixMultiplicationGPUiiiPiS_S__param_3];
	ld.param.u64 	%rd6, [_Z23matrixMultiplicationGPUiiiPiS_S__param_4];
	ld.param.u64 	%rd4, [_Z23matrixMultiplicationGPUiiiPiS_S__param_5];
	cvta.to.global.u64 	%rd1, %rd6;
	cvta.to.global.u64 	%rd2, %rd5;
	mov.u32 	%r36, %ctaid.x;
	mov.u32 	%r37, %ntid.x;
	mov.u32 	%r38, %tid.x;
	mad.lo.s32 	%r1, %r36, %r37, %r38;
	mov.u32 	%r39, %ctaid.y;
	mov.u32 	%r40, %ntid.y;
	mov.u32 	%r41, %tid.y;
	mad.lo.s32 	%r42, %r39, %r40, %r41;
	setp.ge.s32 	%p1, %r1, %r34;
	setp.ge.s32 	%p2, %r42, %r35;
	or.pred  	%p3, %p1, %p2;
	@%p3 bra 	$L__BB0_14;
	setp.lt.s32 	%p4, %r32, 1;
	mov.b32 	%r111, 0;
	@%p4 bra 	$L__BB0_13;
	mul.lo.s32 	%r3, %r32, %r1;
	and.b32  	%r4, %r32, 7;
	setp.lt.u32 	%p5, %r32, 8;
	mov.b32 	%r106, 0;
	mov.u32 	%r111, %r106;
	@%p5 bra 	$L__BB0_5;
	and.b32  	%r106, %r32, 2147483640;
	neg.s32 	%r100, %r106;
	shl.b32 	%r7, %r35, 3;
	add.s64 	%rd3, %rd2, 16;
	mov.b32 	%r111, 0;
	mul.wide.s32 	%rd11, %r35, 4;
	mov.u32 	%r98, %r3;
	mov.u32 	%r99, %r42;
$L__BB0_4:
	.pragma "nounroll";
	mul.wide.s32 	%rd7, %r98, 4;
	add.s64 	%rd8, %rd3, %rd7;
	ld.global.u32 	%r47, [%rd8+-16];
	mul.wide.s32 	%rd9, %r99, 4;
	add.s64 	%rd10, %rd1, %rd9;
	ld.global.u32 	%r48, [%rd10];
	mad.lo.s32 	%r49, %r48, %r47, %r111;
	ld.global.u32 	%r50, [%rd8+-12];
	add.s64 	%rd12, %rd10, %rd11;
	ld.global.u32 	%r51, [%rd12];
	mad.lo.s32 	%r52, %r51, %r50, %r49;
	ld.global.u32 	%r53, [%rd8+-8];
	add.s64 	%rd13, %rd12, %rd11;
	ld.global.u32 	%r54, [%rd13];
	mad.lo.s32 	%r55, %r54, %r53, %r52;
	ld.global.u32 	%r56, [%rd8+-4];
	add.s64 	%rd14, %rd13, %rd11;
	ld.global.u32 	%r57, [%rd14];
	mad.lo.s32 	%r58, %r57, %r56, %r55;
	ld.global.u32 	%r59, [%rd8];
	add.s64 	%rd15, %rd14, %rd11;
	ld.global.u32 	%r60, [%rd15];
	mad.lo.s32 	%r61, %r60, %r59, %r58;
	ld.global.u32 	%r62, [%rd8+4];
	add.s64 	%rd16, %rd15, %rd11;
	ld.global.u32 	%r63, [%rd16];
	mad.lo.s32 	%r64, %r63, %r62, %r61;
	ld.global.u32 	%r65, [%rd8+8];
	add.s64 	%rd17, %rd16, %rd11;
	ld.global.u32 	%r66, [%rd17];
	mad.lo.s32 	%r67, %r66, %r65, %r64;
	ld.global.u32 	%r68, [%rd8+12];
	add.s64 	%rd18, %rd17, %rd11;
	ld.global.u32 	%r69, [%rd18];
	mad.lo.s32 	%r111, %r69, %r68, %r67;
	add.s32 	%r100, %r100, 8;
	add.s32 	%r99, %r99, %r7;
	add.s32 	%r98, %r98, 8;
	setp.ne.s32 	%p6, %r100, 0;
	@%p6 bra 	$L__BB0_4;
$L__BB0_5:
	setp.eq.s32 	%p7, %r4, 0;
	@%p7 bra 	$L__BB0_13;
	and.b32  	%r19, %r32, 3;
	setp.lt.u32 	%p8, %r4, 4;
	@%p8 bra 	$L__BB0_8;
	add.s32 	%r71, %r106, %r3;
	mul.wide.s32 	%rd19, %r71, 4;
	add.s64 	%rd20, %rd2, %rd19;
	ld.global.u32 	%r72, [%rd20];
	mad.lo.s32 	%r73, %r106, %r35, %r42;
	mul.wide.s32 	%rd21, %r73, 4;
	add.s64 	%rd22, %rd1, %rd21;
	ld.global.u32 	%r74, [%rd22];
	mad.lo.s32 	%r75, %r74, %r72, %r111;
	ld.global.u32 	%r76, [%rd20+4];
	mul.wide.s32 	%rd23, %r35, 4;
	add.s64 	%rd24, %rd22, %rd23;
	ld.global.u32 	%r77, [%rd24];
	mad.lo.s32 	%r78, %r77, %r76, %r75;
	ld.global.u32 	%r79, [%rd20+8];
	add.s64 	%rd25, %rd24, %rd23;
	ld.global.u32 	%r80, [%rd25];
	mad.lo.s32 	%r81, %r80, %r79, %r78;
	ld.global.u32 	%r82, [%rd20+12];
	add.s64 	%rd26, %rd25, %rd23;
	ld.global.u32 	%r83, [%rd26];
	mad.lo.s32 	%r111, %r83, %r82, %r81;
	add.s32 	%r106, %r106, 4;
$L__BB0_8:
	setp.eq.s32 	%p9, %r19, 0;
	@%p9 bra 	$L__BB0_13;
	setp.eq.s32 	%p10, %r19, 1;
	@%p10 bra 	$L__BB0_11;
	add.s32 	%r85, %r106, %r3;
	mul.wide.s32 	%rd27, %r85, 4;
	add.s64 	%rd28, %rd2, %rd27;
	ld.global.u32 	%r86, [%rd28];
	mad.lo.s32 	%r87, %r106, %r35, %r42;
	mul.wide.s32 	%rd29, %r87, 4;
	add.s64 	%rd30, %rd1, %rd29;
	ld.global.u32 	%r88, [%rd30];
	mad.lo.s32 	%r89, %r88, %r86, %r111;
	ld.global.u32 	%r90, [%rd28+4];
	mul.wide.s32 	%rd31, %r35, 4;
	add.s64 	%rd32, %rd30, %rd31;
	ld.global.u32 	%r91, [%rd32];
	mad.lo.s32 	%r111, %r91, %r90, %r89;
	add.s32 	%r106, %r106, 2;
$L__BB0_11:
	and.b32  	%r92, %r32, 1;
	setp.eq.b32 	%p11, %r92, 1;
	not.pred 	%p12, %p11;
	@%p12 bra 	$L__BB0_13;
	add.s32 	%r93, %r106, %r3;
	mul.wide.s32 	%rd33, %r93, 4;
	add.s64 	%rd34, %rd2, %rd33;
	ld.global.u32 	%r94, [%rd34];
	mad.lo.s32 	%r95, %r106, %r35, %r42;
	mul.wide.s32 	%rd35, %r95, 4;
	add.s64 	%rd36, %rd1, %rd35;
	ld.global.u32 	%r96, [%rd36];
	mad.lo.s32 	%r111, %r96, %r94, %r111;
$L__BB0_13:
	mad.lo.s32 	%r97, %r35, %r1, %r42;
	cvta.to.global.u64 	%rd37, %rd4;
	mul.wide.s32 	%rd38, %r97, 4;
	add.s64 	%rd39, %rd37, %rd38;
	st.global.u32 	[%rd39], %r111;
$L__BB0_14:
	ret;

}


// ===== COMPILED SASS (sm_100) =====

	.target	sm_100

	.elftype	@"ET_EXEC"


//--------------------- .note.nv.tkinfo           --------------------------
	.section	.note.nv.tkinfo,"",@"SHT_NOTE"
	.sectionflags	@"SHF_NOTE_NV_TKINFO"
	.tkinfo
        /*0018*/ 	.word	0x00000002
        /*0030*/ 	.string	""
        /*0030*/ 	.string	"ptxas"
        /*0030*/ 	.string	"Cuda compilation tools, release 13.0, V13.0.88"
        /*0030*/ 	.string	"Build cuda_13.0.r13.0/compiler.36424714_0"
        /*0030*/ 	.string	"-arch sm_100 -m 64 "



//--------------------- .note.nv.cuinfo           --------------------------
	.section	.note.nv.cuinfo,"",@"SHT_NOTE"
	.sectionflags	@"SHF_NOTE_NV_CUINFO"
        /*0018*/ 	.short	0x0002
        /*001a*/ 	.short	0x0064
        /*001c*/ 	.short	0x0082
	.zero		2


//--------------------- .nv.info                  --------------------------
	.section	.nv.info,"",@"SHT_CUDA_INFO"
	.align	4


	//----- nvinfo : EIATTR_REGCOUNT
	.align		4
        /*0000*/ 	.byte	0x04, 0x2f
        /*0002*/ 	.short	(.L_1 - .L_0)
	.align		4
.L_0:
        /*0004*/ 	.word	index@(_Z23matrixMultiplicationGPUiiiPiS_S_)
        /*0008*/ 	.word	0x00000020


	//----- nvinfo : EIATTR_FRAME_SIZE
	.align		4
.L_1:
        /*000c*/ 	.byte	0x04, 0x11
        /*000e*/ 	.short	(.L_3 - .L_2)
	.align		4
.L_2:
        /*0010*/ 	.word	index@(_Z23matrixMultiplicationGPUiiiPiS_S_)
        /*0014*/ 	.word	0x00000000


	//----- nvinfo : EIATTR_MIN_STACK_SIZE
	.align		4
.L_3:
        /*0018*/ 	.byte	0x04, 0x12
        /*001a*/ 	.short	(.L_5 - .L_4)
	.align		4
.L_4:
        /*001c*/ 	.word	index@(_Z23matrixMultiplicationGPUiiiPiS_S_)
        /*0020*/ 	.word	0x00000000
.L_5:


//--------------------- .nv.compat                --------------------------
	.section	.nv.compat,"",@"SHT_CUDA_COMPAT_INFO"
	.align	4
        /*0000*/ 	.byte	0x02, 0x09, 0x00, 0x00, 0x02, 0x02, 0x01, 0x00, 0x02, 0x05, 0x05, 0x00, 0x03, 0x07, 0x01, 0x01
        /*0010*/ 	.byte	0x02, 0x03, 0x00, 0x00, 0x02, 0x06, 0x01, 0x00, 0x04, 0x0b, 0x08, 0x00, 0x09, 0x00, 0x00, 0x00
        /*0020*/ 	.byte	0x00, 0x00, 0x00, 0x00


//--------------------- .nv.info._Z23matrixMultiplicationGPUiiiPiS_S_ --------------------------
	.section	.nv.info._Z23matrixMultiplicationGPUiiiPiS_S_,"",@"SHT_CUDA_INFO"
	.sectionflags	@""
	.align	4


	//----- nvinfo : EIATTR_CUDA_API_VERSION
	.align		4
        /*0000*/ 	.byte	0x04, 0x37
        /*0002*/ 	.short	(.L_7 - .L_6)
.L_6:
        /*0004*/ 	.word	0x00000082


	//----- nvinfo : EIATTR_KPARAM_INFO
	.align		4
.L_7:
        /*0008*/ 	.byte	0x04, 0x17
        /*000a*/ 	.short	(.L_9 - .L_8)
.L_8:
        /*000c*/ 	.word	0x00000000
        /*0010*/ 	.short	0x0005
        /*0012*/ 	.short	0x0020
        /*0014*/ 	.byte	0x00, 0xf5, 0x21, 0x00


	//----- nvinfo : EIATTR_KPARAM_INFO
	.align		4
.L_9:
        /*0018*/ 	.byte	0x04, 0x17
        /*001a*/ 	.short	(.L_11 - .L_10)
.L_10:
        /*001c*/ 	.word	0x00000000
        /*0020*/ 	.short	0x0004
        /*0022*/ 	.short	0x0018
        /*0024*/ 	.byte	0x00, 0xf5, 0x21, 0x00


	//----- nvinfo : EIATTR_KPARAM_INFO
	.align		4
.L_11:
        /*0028*/ 	.byte	0x04, 0x17
        /*002a*/ 	.short	(.L_13 - .L_12)
.L_12:
        /*002c*/ 	.word	0x00000000
        /*0030*/ 	.short	0x0003
        /*0032*/ 	.short	0x0010
        /*0034*/ 	.byte	0x00, 0xf5, 0x21, 0x00


	//----- nvinfo : EIATTR_KPARAM_INFO
	.align		4
.L_13:
        /*0038*/ 	.byte	0x04, 0x17
        /*003a*/ 	.short	(.L_15 - .L_14)
.L_14:
        /*003c*/ 	.word	0x00000000
        /*0040*/ 	.short	0x0002
        /*0042*/ 	.short	0x0008
        /*0044*/ 	.byte	0x00, 0xf0, 0x11, 0x00


	//----- nvinfo : EIATTR_KPARAM_INFO
	.align		4
.L_15:
        /*0048*/ 	.byte	0x04, 0x17
        /*004a*/ 	.short	(.L_17 - .L_16)
.L_16:
        /*004c*/ 	.word	0x00000000
        /*0050*/ 	.short	0x0001
        /*0052*/ 	.short	0x0004
        /*0054*/ 	.byte	0x00, 0xf0, 0x11, 0x00


	//----- nvinfo : EIATTR_KPARAM_INFO
	.align		4
.L_17:
        /*0058*/ 	.byte	0x04, 0x17
        /*005a*/ 	.short	(.L_19 - .L_18)
.L_18:
        /*005c*/ 	.word	0x00000000
        /*0060*/ 	.short	0x0000
        /*0062*/ 	.short	0x0000
        /*0064*/ 	.byte	0x00, 0xf0, 0x11, 0x00


	//----- nvinfo : EIATTR_SPARSE_MMA_MASK
	.align		4
.L_19:
        /*0068*/ 	.byte	0x03, 0x50
        /*006a*/ 	.short	0x0000


	//----- nvinfo : EIATTR_MAXREG_COUNT
	.align		4
        /*006c*/ 	.byte	0x03, 0x1b
        /*006e*/ 	.short	0x00ff


	//----- nvinfo : EIATTR_MERCURY_ISA_VERSION
	.align		4
        /*0070*/ 	.byte	0x03, 0x5f
        /*0072*/ 	.short	0x0101


	//----- nvinfo : EIATTR_VRC_CTA_INIT_COUNT
	.align		4
        /*0074*/ 	.byte	0x02, 0x4a
	.zero		1
	.zero		1


	//----- nvinfo : EIATTR_EXIT_INSTR_OFFSETS
	.align		4
        /*0078*/ 	.byte	0x04, 0x1c
        /*007a*/ 	.short	(.L_21 - .L_20)


	//   ....[0]....
.L_20:
        /*007c*/ 	.word	0x000000d0


	//   ....[1]....
        /*0080*/ 	.word	0x00000850


	//----- nvinfo : EIATTR_CBANK_PARAM_SIZE
	.align		4
.L_21:
        /*0084*/ 	.byte	0x03, 0x19
        /*0086*/ 	.short	0x0028


	//----- nvinfo : EIATTR_PARAM_CBANK
	.align		4
        /*0088*/ 	.byte	0x04, 0x0a
        /*008a*/ 	.short	(.L_23 - .L_22)
	.align		4
.L_22:
        /*008c*/ 	.word	index@(.nv.constant0._Z23matrixMultiplicationGPUiiiPiS_S_)
        /*0090*/ 	.short	0x0380
        /*0092*/ 	.short	0x0028


	//----- nvinfo : EIATTR_SW_WAR
	.align		4
.L_23:
        /*0094*/ 	.byte	0x04, 0x36
        /*0096*/ 	.short	(.L_25 - .L_24)
.L_24:
        /*0098*/ 	.word	0x00000008
.L_25:


//--------------------- .nv.callgraph             --------------------------
	.section	.nv.callgraph,"",@"SHT_CUDA_CALLGRAPH"
	.align	4
	.sectionentsize	8
	.align		4
        /*0000*/ 	.word	0x00000000
	.align		4
        /*0004*/ 	.word	0xffffffff
	.align		4
        /*0008*/ 	.word	0x00000000
	.align		4
        /*000c*/ 	.word	0xfffffffe
	.align		4
        /*0010*/ 	.word	0x00000000
	.align		4
        /*0014*/ 	.word	0xfffffffd
	.align		4
        /*0018*/ 	.word	0x00000000
	.align		4
        /*001c*/ 	.word	0xfffffffc


//--------------------- .text._Z23matrixMultiplicationGPUiiiPiS_S_ --------------------------
	.section	.text._Z23matrixMultiplicationGPUiiiPiS_S_,"ax",@progbits
	.align	128
        .global         _Z23matrixMultiplicationGPUiiiPiS_S_
        .type           _Z23matrixMultiplicationGPUiiiPiS_S_,@function
        .size           _Z23matrixMultiplicationGPUiiiPiS_S_,(.L_x_5 - _Z23matrixMultiplicationGPUiiiPiS_S_)
        .other          _Z23matrixMultiplicationGPUiiiPiS_S_,@"STO_CUDA_ENTRY STV_DEFAULT"
_Z23matrixMultiplicationGPUiiiPiS_S_:
.text._Z23matrixMultiplicationGPUiiiPiS_S_:
[----:B------:R-:W-:Y:S01]  /*0000*/  LDC R1, c[0x0][0x37c] ;  /* 0x0000df00ff017b82 */ /* 0x000fe20000000800 */
[----:B------:R-:W0:Y:S07]  /*0010*/  S2R R5, SR_TID.Y ;  /* 0x0000000000057919 */ /* 0x000e2e0000002200 */
[----:B------:R-:W1:Y:S01]  /*0020*/  LDC R14, c[0x0][0x360] ;  /* 0x0000d800ff0e7b82 */ /* 0x000e620000000800 */
[----:B------:R-:W2:Y:S01]  /*0030*/  LDCU UR6, c[0x0][0x380] ;  /* 0x00007000ff0677ac */ /* 0x000ea20008000800 */
[----:B------:R-:W1:Y:S06]  /*0040*/  S2R R3, SR_TID.X ;  /* 0x0000000000037919 */ /* 0x000e6c0000002100 */
[----:B------:R-:W0:Y:S08]  /*0050*/  S2UR UR5, SR_CTAID.Y ;  /* 0x00000000000579c3 */ /* 0x000e300000002600 */
[----:B------:R-:W0:Y:S08]  /*0060*/  LDC R0, c[0x0][0x364] ;  /* 0x0000d900ff007b82 */ /* 0x000e300000000800 */
[----:B------:R-:W1:Y:S08]  /*0070*/  S2UR UR4, SR_CTAID.X ;  /* 0x00000000000479c3 */ /* 0x000e700000002500 */
[----:B------:R-:W3:Y:S01]  /*0080*/  LDC R15, c[0x0][0x388] ;  /* 0x0000e200ff0f7b82 */ /* 0x000ee20000000800 */
[----:B0-----:R-:W-:-:S02]  /*0090*/  IMAD R0, R0, UR5, R5 ;  /* 0x0000000500007c24 */ /* 0x001fc4000f8e0205 */
[----:B-1----:R-:W-:-:S03]  /*00a0*/  IMAD R14, R14, UR4, R3 ;  /* 0x000000040e0e7c24 */ /* 0x002fc6000f8e0203 */
[----:B---3--:R-:W-:-:S04]  /*00b0*/  ISETP.GE.AND P0, PT, R0, R15, PT ;  /* 0x0000000f0000720c */ /* 0x008fc80003f06270 */
[----:B--2---:R-:W-:-:S13]  /*00c0*/  ISETP.GE.OR P0, PT, R14, UR6, P0 ;  /* 0x000000060e007c0c */ /* 0x004fda0008706670 */
[----:B------:R-:W-:Y:S05]  /*00d0*/  @P0 EXIT ;  /* 0x000000000000094d */ /* 0x000fea0003800000 */
[----:B------:R-:W0:Y:S01]  /*00e0*/  LDC R17, c[0x0][0x384] ;  /* 0x0000e100ff117b82 */ /* 0x000e220000000800 */
[----:B------:R-:W1:Y:S01]  /*00f0*/  LDCU.64 UR6, c[0x0][0x358] ;  /* 0x00006b00ff0677ac */ /* 0x000e620008000a00 */
[----:B------:R-:W-:Y:S01]  /*0100*/  HFMA2 R25, -RZ, RZ, 0, 0 ;  /* 0x00000000ff197431 */ /* 0x000fe200000001ff */
[----:B0-----:R-:W-:-:S13]  /*0110*/  ISETP.GE.AND P0, PT, R17, 0x1, PT ;  /* 0x000000011100780c */ /* 0x001fda0003f06270 */
[----:B-1----:R-:W-:Y:S05]  /*0120*/  @!P0 BRA `(.L_x_0) ;  /* 0x0000000400b88947 */ /* 0x002fea0003800000 */
[C---:B------:R-:W-:Y:S01]  /*0130*/  ISETP.GE.U32.AND P1, PT, R17.reuse, 0x8, PT ;  /* 0x000000081100780c */ /* 0x040fe20003f26070 */
[----:B------:R-:W-:Y:S01]  /*0140*/  IMAD R18, R14, R17, RZ ;  /* 0x000000110e127224 */ /* 0x000fe200078e02ff */
[----:B------:R-:W-:Y:S02]  /*0150*/  LOP3.LUT R26, R17, 0x7, RZ, 0xc0, !PT ;  /* 0x00000007111a7812 */ /* 0x000fe400078ec0ff */
[----:B------:R-:W-:Y:S02]  /*0160*/  MOV R19, RZ ;  /* 0x000000ff00137202 */ /* 0x000fe40000000f00 */
[----:B------:R-:W-:Y:S02]  /*0170*/  ISETP.NE.AND P0, PT, R26, RZ, PT ;  /* 0x000000ff1a00720c */ /* 0x000fe40003f05270 */
[----:B------:R-:W-:-:S05]  /*0180*/  MOV R25, RZ ;  /* 0x000000ff00197202 */ /* 0x000fca0000000f00 */
[----:B------:R-:W-:Y:S06]  /*0190*/  @!P1 BRA `(.L_x_1) ;  /* 0x0000000000c49947 */ /* 0x000fec0003800000 */
[----:B------:R-:W0:Y:S01]  /*01a0*/  LDCU.64 UR4, c[0x0][0x390] ;  /* 0x00007200ff0477ac */ /* 0x000e220008000a00 */
[----:B------:R-:W-:Y:S02]  /*01b0*/  LOP3.LUT R19, R17, 0x7ffffff8, RZ, 0xc0, !PT ;  /* 0x7ffffff811137812 */ /* 0x000fe400078ec0ff */
[----:B------:R-:W-:Y:S02]  /*01c0*/  MOV R25, RZ ;  /* 0x000000ff00197202 */ /* 0x000fe40000000f00 */
[----:B------:R-:W-:Y:S02]  /*01d0*/  MOV R16, R18 ;  /* 0x0000001200107202 */ /* 0x000fe40000000f00 */
[----:B------:R-:W-:Y:S02]  /*01e0*/  MOV R22, R0 ;  /* 0x0000000000167202 */ /* 0x000fe40000000f00 */
[----:B------:R-:W-:Y:S01]  /*01f0*/  IADD3 R20, PT, PT, -R19, RZ, RZ ;  /* 0x000000ff13147210 */ /* 0x000fe20007ffe1ff */
[----:B0-----:R-:W-:-:S04]  /*0200*/  UIADD3 UR4, UP0, UPT, UR4, 0x10, URZ ;  /* 0x0000001004047890 */ /* 0x001fc8000ff1e0ff */
[----:B------:R-:W-:-:S12]  /*0210*/  UIADD3.X UR5, UPT, UPT, URZ, UR5, URZ, UP0, !UPT ;  /* 0x00000005ff057290 */ /* 0x000fd800087fe4ff */
.L_x_2:
[----:B------:R-:W0:Y:S01]  /*0220*/  LDC.64 R12, c[0x0][0x398] ;  /* 0x0000e600ff0c7b82 */ /* 0x000e220000000a00 */
[----:B------:R-:W-:Y:S02]  /*0230*/  MOV R2, UR4 ;  /* 0x0000000400027c02 */ /* 0x000fe40008000f00 */
[----:B------:R-:W-:-:S03]  /*0240*/  MOV R3, UR5 ;  /* 0x0000000500037c02 */ /* 0x000fc60008000f00 */
[----:B------:R-:W-:-:S05]  /*0250*/  IMAD.WIDE R2, R16, 0x4, R2 ;  /* 0x0000000410027825 */ /* 0x000fca00078e0202 */
[----:B------:R-:W2:Y:S04]  /*0260*/  LDG.E R21, desc[UR6][R2.64+-0x10] ;  /* 0xfffff00602157981 */ /* 0x000ea8000c1e1900 */
[----:B------:R-:W3:Y:S04]  /*0270*/  LDG.E R23, desc[UR6][R2.64+-0xc] ;  /* 0xfffff40602177981 */ /* 0x000ee8000c1e1900 */
[----:B------:R-:W4:Y:S01]  /*0280*/  LDG.E R28, desc[UR6][R2.64+-0x8] ;  /* 0xfffff806021c7981 */ /* 0x000f22000c1e1900 */
[----:B0-----:R-:W-:-:S05]  /*0290*/  IMAD.WIDE R12, R22, 0x4, R12 ;  /* 0x00000004160c7825 */ /* 0x001fca00078e020c */
[----:B------:R0:W2:Y:S01]  /*02a0*/  LDG.E R24, desc[UR6][R12.64] ;  /* 0x000000060c187981 */ /* 0x0000a2000c1e1900 */
[----:B------:R-:W-:-:S04]  /*02b0*/  IMAD.WIDE R10, R15, 0x4, R12 ;  /* 0x000000040f0a7825 */ /* 0x000fc800078e020c */
[C---:B------:R-:W-:Y:S02]  /*02c0*/  IMAD.WIDE R4, R15.reuse, 0x4, R10 ;  /* 0x000000040f047825 */ /* 0x040fe400078e020a */
[----:B------:R-:W3:Y:S02]  /*02d0*/  LDG.E R10, desc[UR6][R10.64] ;  /* 0x000000060a0a7981 */ /* 0x000ee4000c1e1900 */
[C---:B------:R-:W-:Y:S02]  /*02e0*/  IMAD.WIDE R6, R15.reuse, 0x4, R4 ;  /* 0x000000040f067825 */ /* 0x040fe400078e0204 */
[----:B------:R1:W4:Y:S02]  /*02f0*/  LDG.E R27, desc[UR6][R4.64] ;  /* 0x00000006041b7981 */ /* 0x000324000c1e1900 */
[C---:B------:R-:W-:Y:S02]  /*0300*/  IMAD.WIDE R8, R15.reuse, 0x4, R6 ;  /* 0x000000040f087825 */ /* 0x040fe400078e0206 */
[----:B------:R-:W5:Y:S02]  /*0310*/  LDG.E R6, desc[UR6][R6.64] ;  /* 0x0000000606067981 */ /* 0x000f64000c1e1900 */
[----:B0-----:R-:W-:-:S02]  /*0320*/  IMAD.WIDE R12, R15, 0x4, R8 ;  /* 0x000000040f0c7825 */ /* 0x001fc400078e0208 */
[----:B------:R-:W5:Y:S04]  /*0330*/  LDG.E R29, desc[UR6][R8.64] ;  /* 0x00000006081d7981 */ /* 0x000f68000c1e1900 */
[----:B------:R-:W5:Y:S04]  /*0340*/  LDG.E R11, desc[UR6][R12.64] ;  /* 0x000000060c0b7981 */ /* 0x000f68000c1e1900 */
[----:B------:R-:W5:Y:S04]  /*0350*/  LDG.E R7, desc[UR6][R2.64+-0x4] ;  /* 0xfffffc0602077981 */ /* 0x000f68000c1e1900 */
[----:B------:R-:W5:Y:S04]  /*0360*/  LDG.E R8, desc[UR6][R2.64] ;  /* 0x0000000602087981 */ /* 0x000f68000c1e1900 */
[----:B------:R-:W5:Y:S01]  /*0370*/  LDG.E R9, desc[UR6][R2.64+0x8] ;  /* 0x0000080602097981 */ /* 0x000f62000c1e1900 */
[----:B--2---:R-:W-:-:S02]  /*0380*/  IMAD R21, R21, R24, R25 ;  /* 0x0000001815157224 */ /* 0x004fc400078e0219 */
[C---:B------:R-:W-:Y:S02]  /*0390*/  IMAD.WIDE R24, R15.reuse, 0x4, R12 ;  /* 0x000000040f187825 */ /* 0x040fe400078e020c */
[----:B------:R-:W2:Y:S02]  /*03a0*/  LDG.E R12, desc[UR6][R2.64+0x4] ;  /* 0x00000406020c7981 */ /* 0x000ea4000c1e1900 */
[----:B-1----:R-:W-:Y:S02]  /*03b0*/  IMAD.WIDE R4, R15, 0x4, R24 ;  /* 0x000000040f047825 */ /* 0x002fe400078e0218 */
[----:B------:R0:W2:Y:S04]  /*03c0*/  LDG.E R13, desc[UR6][R2.64+0xc] ;  /* 0x00000c06020d7981 */ /* 0x0000a8000c1e1900 */
[----:B------:R-:W2:Y:S04]  /*03d0*/  LDG.E R4, desc[UR6][R4.64] ;  /* 0x0000000604047981 */ /* 0x000ea8000c1e1900 */
[----:B------:R-:W0:Y:S01]  /*03e0*/  LDG.E R2, desc[UR6][R24.64] ;  /* 0x0000000618027981 */ /* 0x000e22000c1e1900 */
[----:B---3--:R-:W-:Y:S01]  /*03f0*/  IMAD R10, R23, R10, R21 ;  /* 0x0000000a170a7224 */ /* 0x008fe200078e0215 */
[----:B------:R-:W-:-:S03]  /*0400*/  IADD3 R20, PT, PT, R20, 0x8, RZ ;  /* 0x0000000814147810 */ /* 0x000fc60007ffe0ff */
[----:B----4-:R-:W-:Y:S01]  /*0410*/  IMAD R10, R28, R27, R10 ;  /* 0x0000001b1c0a7224 */ /* 0x010fe200078e020a */
[----:B------:R-:W-:-:S03]  /*0420*/  ISETP.NE.AND P1, PT, R20, RZ, PT ;  /* 0x000000ff1400720c */ /* 0x000fc60003f25270 */
[----:B-----5:R-:W-:-:S04]  /*0430*/  IMAD R6, R7, R6, R10 ;  /* 0x0000000607067224 */ /* 0x020fc800078e020a */
[----:B------:R-:W-:Y:S01]  /*0440*/  IMAD R6, R8, R29, R6 ;  /* 0x0000001d08067224 */ /* 0x000fe200078e0206 */
[----:B------:R-:W-:Y:S02]  /*0450*/  LEA R22, R15, R22, 0x3 ;  /* 0x000000160f167211 */ /* 0x000fe400078e18ff */
[----:B------:R-:W-:Y:S01]  /*0460*/  IADD3 R16, PT, PT, R16, 0x8, RZ ;  /* 0x0000000810107810 */ /* 0x000fe20007ffe0ff */
[----:B--2---:R-:W-:-:S04]  /*0470*/  IMAD R6, R12, R11, R6 ;  /* 0x0000000b0c067224 */ /* 0x004fc800078e0206 */
[----:B0-----:R-:W-:-:S04]  /*0480*/  IMAD R2, R9, R2, R6 ;  /* 0x0000000209027224 */ /* 0x001fc800078e0206 */
[----:B------:R-:W-:Y:S01]  /*0490*/  IMAD R25, R13, R4, R2 ;  /* 0x000000040d197224 */ /* 0x000fe200078e0202 */
[----:B------:R-:W-:Y:S06]  /*04a0*/  @P1 BRA `(.L_x_2) ;  /* 0xfffffffc005c1947 */ /* 0x000fec000383ffff */
.L_x_1:
[----:B------:R-:W-:Y:S05]  /*04b0*/  @!P0 BRA `(.L_x_0) ;  /* 0x0000000000d48947 */ /* 0x000fea0003800000 */
[----:B------:R-:W-:Y:S02]  /*04c0*/  ISETP.GE.U32.AND P0, PT, R26, 0x4, PT ;  /* 0x000000041a00780c */ /* 0x000fe40003f06070 */
[----:B------:R-:W-:-:S04]  /*04d0*/  LOP3.LUT R13, R17, 0x3, RZ, 0xc0, !PT ;  /* 0x00000003110d7812 */ /* 0x000fc800078ec0ff */
[----:B------:R-:W-:-:S07]  /*04e0*/  ISETP.NE.AND P1, PT, R13, RZ, PT ;  /* 0x000000ff0d00720c */ /* 0x000fce0003f25270 */
[----:B------:R-:W-:Y:S06]  /*04f0*/  @!P0 BRA `(.L_x_3) ;  /* 0x0000000000588947 */ /* 0x000fec0003800000 */
[----:B------:R-:W0:Y:S01]  /*0500*/  LDC.64 R8, c[0x0][0x398] ;  /* 0x0000e600ff087b82 */ /* 0x000e220000000a00 */
[----:B------:R-:W-:Y:S01]  /*0510*/  IMAD R7, R19, R15, R0 ;  /* 0x0000000f13077224 */ /* 0x000fe200078e0200 */
[----:B------:R-:W-:-:S06]  /*0520*/  IADD3 R5, PT, PT, R18, R19, RZ ;  /* 0x0000001312057210 */ /* 0x000fcc0007ffe0ff */
[----:B------:R-:W1:Y:S01]  /*0530*/  LDC.64 R2, c[0x0][0x390] ;  /* 0x0000e400ff027b82 */ /* 0x000e620000000a00 */
[----:B0-----:R-:W-:-:S04]  /*0540*/  IMAD.WIDE R8, R7, 0x4, R8 ;  /* 0x0000000407087825 */ /* 0x001fc800078e0208 */
[----:B------:R-:W-:Y:S02]  /*0550*/  IMAD.WIDE R10, R15, 0x4, R8 ;  /* 0x000000040f0a7825 */ /* 0x000fe400078e0208 */
[----:B------:R-:W2:Y:S02]  /*0560*/  LDG.E R8, desc[UR6][R8.64] ;  /* 0x0000000608087981 */ /* 0x000ea4000c1e1900 */
[----:B-1----:R-:W-:-:S04]  /*0570*/  IMAD.WIDE R2, R5, 0x4, R2 ;  /* 0x0000000405027825 */ /* 0x002fc800078e0202 */
[C---:B------:R-:W-:Y:S01]  /*0580*/  IMAD.WIDE R4, R15.reuse, 0x4, R10 ;  /* 0x000000040f047825 */ /* 0x040fe200078e020a */
[----:B------:R-:W2:Y:S04]  /*0590*/  LDG.E R12, desc[UR6][R2.64] ;  /* 0x00000006020c7981 */ /* 0x000ea8000c1e1900 */
[----:B------:R-:W3:Y:S01]  /*05a0*/  LDG.E R10, desc[UR6][R10.64] ;  /* 0x000000060a0a7981 */ /* 0x000ee2000c1e1900 */
[----:B------:R-:W-:-:S03]  /*05b0*/  IMAD.WIDE R6, R15, 0x4, R4 ;  /* 0x000000040f067825 */ /* 0x000fc600078e0204 */
[----:B------:R-:W3:Y:S04]  /*05c0*/  LDG.E R21, desc[UR6][R2.64+0x4] ;  /* 0x0000040602157981 */ /* 0x000ee8000c1e1900 */
[----:B------:R-:W4:Y:S04]  /*05d0*/  LDG.E R16, desc[UR6][R4.64] ;  /* 0x0000000604107981 */ /* 0x000f28000c1e1900 */
[----:B------:R-:W4:Y:S04]  /*05e0*/  LDG.E R23, desc[UR6][R2.64+0x8] ;  /* 0x0000080602177981 */ /* 0x000f28000c1e1900 */
[----:B------:R-:W5:Y:S04]  /*05f0*/  LDG.E R27, desc[UR6][R2.64+0xc] ;  /* 0x00000c06021b7981 */ /* 0x000f68000c1e1900 */
[----:B------:R-:W5:Y:S01]  /*0600*/  LDG.E R6, desc[UR6][R6.64] ;  /* 0x0000000606067981 */ /* 0x000f62000c1e1900 */
[----:B------:R-:W-:Y:S01]  /*0610*/  IADD3 R19, PT, PT, R19, 0x4, RZ ;  /* 0x0000000413137810 */ /* 0x000fe20007ffe0ff */
[----:B--2---:R-:W-:-:S04]  /*0620*/  IMAD R12, R12, R8, R25 ;  /* 0x000000080c0c7224 */ /* 0x004fc800078e0219 */
[----:B---3--:R-:W-:-:S04]  /*0630*/  IMAD R12, R21, R10, R12 ;  /* 0x0000000a150c7224 */ /* 0x008fc800078e020c */
[----:B----4-:R-:W-:-:S04]  /*0640*/  IMAD R12, R23, R16, R12 ;  /* 0x00000010170c7224 */ /* 0x010fc800078e020c */
[----:B-----5:R-:W-:-:S07]  /*0650*/  IMAD R25, R27, R6, R12 ;  /* 0x000000061b197224 */ /* 0x020fce00078e020c */
.L_x_3:
[----:B------:R-:W-:Y:S05]  /*0660*/  @!P1 BRA `(.L_x_0) ;  /* 0x0000000000689947 */ /* 0x000fea0003800000 */
[----:B------:R-:W0:Y:S01]  /*0670*/  LDC.64 R8, c[0x0][0x398] ;  /* 0x0000e600ff087b82 */ /* 0x000e220000000a00 */
[----:B------:R-:W-:Y:S02]  /*0680*/  ISETP.NE.AND P0, PT, R13, 0x1, PT ;  /* 0x000000010d00780c */ /* 0x000fe40003f05270 */
[----:B------:R-:W-:-:S04]  /*0690*/  LOP3.LUT R17, R17, 0x1, RZ, 0xc0, !PT ;  /* 0x0000000111117812 */ /* 0x000fc800078ec0ff */
[----:B------:R-:W-:Y:S01]  /*06a0*/  ISETP.NE.U32.AND P1, PT, R17, 0x1, PT ;  /* 0x000000011100780c */ /* 0x000fe20003f25070 */
[----:B------:R-:W1:Y:S06]  /*06b0*/  LDC.64 R6, c[0x0][0x390] ;  /* 0x0000e400ff067b82 */ /* 0x000e6c0000000a00 */
[C---:B------:R-:W-:Y:S01]  /*06c0*/  @P0 IMAD R13, R19.reuse, R15, R0 ;  /* 0x0000000f130d0224 */ /* 0x040fe200078e0200 */
[----:B------:R-:W-:Y:S01]  /*06d0*/  @P0 IADD3 R11, PT, PT, R18, R19, RZ ;  /* 0x00000013120b0210 */ /* 0x000fe20007ffe0ff */
[----:B------:R-:W2:Y:S01]  /*06e0*/  LDC.64 R4, c[0x0][0x390] ;  /* 0x0000e400ff047b82 */ /* 0x000ea20000000a00 */
[----:B------:R-:W-:-:S07]  /*06f0*/  @P0 IADD3 R19, PT, PT, R19, 0x2, RZ ;  /* 0x0000000213130810 */ /* 0x000fce0007ffe0ff */
[----:B------:R-:W3:Y:S01]  /*0700*/  LDC.64 R2, c[0x0][0x398] ;  /* 0x0000e600ff027b82 */ /* 0x000ee20000000a00 */
[----:B0-----:R-:W-:Y:S01]  /*0710*/  @P0 IMAD.WIDE R8, R13, 0x4, R8 ;  /* 0x000000040d080825 */ /* 0x001fe200078e0208 */
[----:B------:R-:W-:-:S03]  /*0720*/  @!P1 IADD3 R13, PT, PT, R18, R19, RZ ;  /* 0x00000013120d9210 */ /* 0x000fc60007ffe0ff */
[----:B------:R-:W-:Y:S01]  /*0730*/  @!P1 IMAD R19, R19, R15, R0 ;  /* 0x0000000f13139224 */ /* 0x000fe200078e0200 */
[----:B------:R-:W4:Y:S01]  /*0740*/  @P0 LDG.E R16, desc[UR6][R8.64] ;  /* 0x0000000608100981 */ /* 0x000f22000c1e1900 */
[----:B-1----:R-:W-:-:S04]  /*0750*/  @P0 IMAD.WIDE R6, R11, 0x4, R6 ;  /* 0x000000040b060825 */ /* 0x002fc800078e0206 */
[----:B------:R-:W-:Y:S01]  /*0760*/  @P0 IMAD.WIDE R10, R15, 0x4, R8 ;  /* 0x000000040f0a0825 */ /* 0x000fe200078e0208 */
[----:B------:R-:W4:Y:S03]  /*0770*/  @P0 LDG.E R12, desc[UR6][R6.64] ;  /* 0x00000006060c0981 */ /* 0x000f26000c1e1900 */
[----:B--2---:R-:W-:Y:S01]  /*0780*/  @!P1 IMAD.WIDE R4, R13, 0x4, R4 ;  /* 0x000000040d049825 */ /* 0x004fe200078e0204 */
[----:B------:R-:W2:Y:S04]  /*0790*/  @P0 LDG.E R17, desc[UR6][R6.64+0x4] ;  /* 0x0000040606110981 */ /* 0x000ea8000c1e1900 */
[----:B------:R-:W2:Y:S01]  /*07a0*/  @P0 LDG.E R10, desc[UR6][R10.64] ;  /* 0x000000060a0a0981 */ /* 0x000ea2000c1e1900 */
[----:B---3--:R-:W-:-:S03]  /*07b0*/  @!P1 IMAD.WIDE R2, R19, 0x4, R2 ;  /* 0x0000000413029825 */ /* 0x008fc600078e0202 */
[----:B------:R-:W3:Y:S04]  /*07c0*/  @!P1 LDG.E R4, desc[UR6][R4.64] ;  /* 0x0000000604049981 */ /* 0x000ee8000c1e1900 */
[----:B------:R-:W3:Y:S01]  /*07d0*/  @!P1 LDG.E R2, desc[UR6][R2.64] ;  /* 0x0000000602029981 */ /* 0x000ee2000c1e1900 */
[----:B----4-:R-:W-:-:S04]  /*07e0*/  @P0 IMAD R12, R12, R16, R25 ;  /* 0x000000100c0c0224 */ /* 0x010fc800078e0219 */
[----:B--2---:R-:W-:-:S04]  /*07f0*/  @P0 IMAD R25, R17, R10, R12 ;  /* 0x0000000a11190224 */ /* 0x004fc800078e020c */
[----:B---3--:R-:W-:-:S07]  /*0800*/  @!P1 IMAD R25, R4, R2, R25 ;  /* 0x0000000204199224 */ /* 0x008fce00078e0219 */
.L_x_0:
[----:B------:R-:W0:Y:S01]  /*0810*/  LDC.64 R2, c[0x0][0x3a0] ;  /* 0x0000e800ff027b82 */ /* 0x000e220000000a00 */
[----:B------:R-:W-:-:S04]  /*0820*/  IMAD R15, R14, R15, R0 ;  /* 0x0000000f0e0f7224 */ /* 0x000fc800078e0200 */
[----:B0-----:R-:W-:-:S05]  /*0830*/  IMAD.WIDE R2, R15, 0x4, R2 ;  /* 0x000000040f027825 */ /* 0x001fca00078e0202 */
[----:B------:R-:W-:Y:S01]  /*0840*/  STG.E desc[UR6][R2.64], R25 ;  /* 0x0000001902007986 */ /* 0x000fe2000c101906 */
[----:B------:R-:W-:Y:S05]  /*0850*/  EXIT ;  /* 0x000000000000794d */ /* 0x000fea0003800000 */
.L_x_4:
[----:B------:R-:W-:-:S00]  /*0860*/  BRA `(.L_x_4) ;  /* 0xfffffffc00fc7947 */ /* 0x000fc0000383ffff */
[----:B------:R-:W-:-:S00]  /*0870*/  NOP ;  /* 0x0000000000007918 */ /* 0x000fc00000000000 */
        /* <DEDUP_REMOVED lines=8> */
.L_x_5:


//--------------------- .nv.shared.reserved.0     --------------------------
	.section	.nv.shared.reserved.0,"aw",@nobits
	.weak		__nv_reservedSMEM_offset_0_alias
	.size		__nv_reservedSMEM_offset_0_alias, 0, 64
	.other		__nv_reservedSMEM_offset_0_alias,@"STO_CUDA_RESERVED_SHARED STV_DEFAULT"
__nv_reservedSMEM_offset_0_alias:
	.zero		0
	.zero		64


//--------------------- .nv.constant0._Z23matrixMultiplicationGPUiiiPiS_S_ --------------------------
	.section	.nv.constant0._Z23matrixMultiplicationGPUiiiPiS_S_,"a",@progbits
	.sectionflags	@""
	.align	4
.nv.constant0._Z23matrixMultiplicationGPUiiiPiS_S_:
	.zero		936


//--------------------- SYMBOLS --------------------------

	.type		.nv.reservedSmem.offset0,@object
	.size		.nv.reservedSmem.offset0,0x4
